//
// Generated by NVIDIA NVVM Compiler
//
// Compiler Build ID: CL-36424714
// Cuda compilation tools, release 13.0, V13.0.88
// Based on NVVM 20.0.0
//

.version 9.0
.target sm_100
.address_size 64

	// .globl	_Z7InitMasPi

.visible .entry _Z7InitMasPi(
	.param .u64 .ptr .align 1 _Z7InitMasPi_param_0
)
{
	.reg .b32 	%r<5>;
	.reg .b64 	%rd<5>;

	ld.param.u64 	%rd1, [_Z7InitMasPi_param_0];
	cvta.to.global.u64 	%rd2, %rd1;
	mov.u32 	%r1, %tid.x;
	mov.u32 	%r2, %ntid.x;
	mov.u32 	%r3, %ctaid.x;
	mad.lo.s32 	%r4, %r2, %r3, %r1;
	mul.wide.u32 	%rd3, %r4, 4;
	add.s64 	%rd4, %rd2, %rd3;
	st.global.u32 	[%rd4], %r4;
	ret;

}
	// .globl	_Z13PreobrazNParsPiS_ii
.visible .entry _Z13PreobrazNParsPiS_ii(
	.param .u64 .ptr .align 1 _Z13PreobrazNParsPiS_ii_param_0,
	.param .u64 .ptr .align 1 _Z13PreobrazNParsPiS_ii_param_1,
	.param .u32 _Z13PreobrazNParsPiS_ii_param_2,
	.param .u32 _Z13PreobrazNParsPiS_ii_param_3
)
{
	.reg .b32 	%r<12>;
	.reg .b64 	%rd<9>;

	ld.param.u64 	%rd1, [_Z13PreobrazNParsPiS_ii_param_0];
	ld.param.u64 	%rd2, [_Z13PreobrazNParsPiS_ii_param_1];
	ld.param.u32 	%r1, [_Z13PreobrazNParsPiS_ii_param_2];
	ld.param.u32 	%r2, [_Z13PreobrazNParsPiS_ii_param_3];
	cvta.to.global.u64 	%rd3, %rd2;
	cvta.to.global.u64 	%rd4, %rd1;
	mov.u32 	%r3, %tid.x;
	mov.u32 	%r4, %ntid.x;
	mov.u32 	%r5, %ctaid.x;
	mad.lo.s32 	%r6, %r4, %r5, %r3;
	div.s32 	%r7, %r6, %r2;
	mul.lo.s32 	%r8, %r7, %r2;
	sub.s32 	%r9, %r6, %r8;
	mul.wide.s32 	%rd5, %r6, 4;
	add.s64 	%rd6, %rd4, %rd5;
	ld.global.u32 	%r10, [%rd6];
	mad.lo.s32 	%r11, %r9, %r1, %r7;
	mul.wide.s32 	%rd7, %r11, 4;
	add.s64 	%rd8, %rd3, %rd7;
	st.global.u32 	[%rd8], %r10;
	ret;

}
	// .globl	_Z12PreobrazBackPiS_ii
.visible .entry _Z12PreobrazBackPiS_ii(
	.param .u64 .ptr .align 1 _Z12PreobrazBackPiS_ii_param_0,
	.param .u64 .ptr .align 1 _Z12PreobrazBackPiS_ii_param_1,
	.param .u32 _Z12PreobrazBackPiS_ii_param_2,
	.param .u32 _Z12PreobrazBackPiS_ii_param_3
)
{
	.reg .b32 	%r<6>;
	.reg .b64 	%rd<8>;

	ld.param.u64 	%rd1, [_Z12PreobrazBackPiS_ii_param_0];
	ld.param.u64 	%rd2, [_Z12PreobrazBackPiS_ii_param_1];
	cvta.to.global.u64 	%rd3, %rd2;
	cvta.to.global.u64 	%rd4, %rd1;
	mov.u32 	%r1, %tid.x;
	mov.u32 	%r2, %ntid.x;
	mov.u32 	%r3, %ctaid.x;
	mad.lo.s32 	%r4, %r2, %r3, %r1;
	mul.wide.s32 	%rd5, %r4, 4;
	add.s64 	%rd6, %rd4, %rd5;
	ld.global.u32 	%r5, [%rd6];
	add.s64 	%rd7, %rd3, %rd5;
	st.global.u32 	[%rd7], %r5;
	ret;

}
	// .globl	_Z10PreobrazXYPiS_ii
.visible .entry _Z10PreobrazXYPiS_ii(
	.param .u64 .ptr .align 1 _Z10PreobrazXYPiS_ii_param_0,
	.param .u64 .ptr .align 1 _Z10PreobrazXYPiS_ii_param_1,
	.param .u32 _Z10PreobrazXYPiS_ii_param_2,
	.param .u32 _Z10PreobrazXYPiS_ii_param_3
)
{
	.reg .b32 	%r<14>;
	.reg .b64 	%rd<9>;

	ld.param.u64 	%rd1, [_Z10PreobrazXYPiS_ii_param_0];
	ld.param.u64 	%rd2, [_Z10PreobrazXYPiS_ii_param_1];
	ld.param.u32 	%r1, [_Z10PreobrazXYPiS_ii_param_2];
	ld.param.u32 	%r2, [_Z10PreobrazXYPiS_ii_param_3];
	cvta.to.global.u64 	%rd3, %rd2;
	cvta.to.global.u64 	%rd4, %rd1;
	mov.u32 	%r3, %tid.x;
	mov.u32 	%r4, %ctaid.x;
	mov.u32 	%r5, %ntid.x;
	mad.lo.s32 	%r6, %r4, %r5, %r3;
	mov.u32 	%r7, %tid.y;
	mov.u32 	%r8, %ctaid.y;
	mov.u32 	%r9, %ntid.y;
	mad.lo.s32 	%r10, %r8, %r9, %r7;
	mad.lo.s32 	%r11, %r2, %r6, %r10;
	mul.wide.s32 	%rd5, %r11, 4;
	add.s64 	%rd6, %rd4, %rd5;
	ld.global.u32 	%r12, [%rd6];
	mad.lo.s32 	%r13, %r1, %r10, %r6;
	mul.wide.s32 	%rd7, %r13, 4;
	add.s64 	%rd8, %rd3, %rd7;
	st.global.u32 	[%rd8], %r12;
	ret;

}
	// .globl	_Z14PreobrazXYBackPiS_ii
.visible .entry _Z14PreobrazXYBackPiS_ii(
	.param .u64 .ptr .align 1 _Z14PreobrazXYBackPiS_ii_param_0,
	.param .u64 .ptr .align 1 _Z14PreobrazXYBackPiS_ii_param_1,
	.param .u32 _Z14PreobrazXYBackPiS_ii_param_2,
	.param .u32 _Z14PreobrazXYBackPiS_ii_param_3
)
{
	.reg .b32 	%r<14>;
	.reg .b64 	%rd<9>;

	ld.param.u64 	%rd1, [_Z14PreobrazXYBackPiS_ii_param_0];
	ld.param.u64 	%rd2, [_Z14PreobrazXYBackPiS_ii_param_1];
	ld.param.u32 	%r1, [_Z14PreobrazXYBackPiS_ii_param_2];
	ld.param.u32 	%r2, [_Z14PreobrazXYBackPiS_ii_param_3];
	cvta.to.global.u64 	%rd3, %rd2;
	cvta.to.global.u64 	%rd4, %rd1;
	mov.u32 	%r3, %tid.x;
	mov.u32 	%r4, %ctaid.x;
	mov.u32 	%r5, %ntid.x;
	mad.lo.s32 	%r6, %r4, %r5, %r3;
	mov.u32 	%r7, %tid.y;
	mov.u32 	%r8, %ctaid.y;
	mov.u32 	%r9, %ntid.y;
	mad.lo.s32 	%r10, %r8, %r9, %r7;
	mad.lo.s32 	%r11, %r1, %r10, %r6;
	mul.wide.s32 	%rd5, %r11, 4;
	add.s64 	%rd6, %rd4, %rd5;
	ld.global.u32 	%r12, [%rd6];
	mad.lo.s32 	%r13, %r2, %r6, %r10;
	mul.wide.s32 	%rd7, %r13, 4;
	add.s64 	%rd8, %rd3, %rd7;
	st.global.u32 	[%rd8], %r12;
	ret;

}


// ===== COMPILED SASS (sm_100) =====

	.target	sm_100

	.elftype	@"ET_EXEC"


//--------------------- .note.nv.tkinfo           --------------------------
	.section	.note.nv.tkinfo,"",@"SHT_NOTE"
	.sectionflags	@"SHF_NOTE_NV_TKINFO"
	.tkinfo
        /*0018*/ 	.word	0x00000002
        /*0030*/ 	.string	""
        /*0030*/ 	.string	"ptxas"
        /*0030*/ 	.string	"Cuda compilation tools, release 13.0, V13.0.88"
        /*0030*/ 	.string	"Build cuda_13.0.r13.0/compiler.36424714_0"
        /*0030*/ 	.string	"-arch sm_100 -m 64 "



//--------------------- .note.nv.cuinfo           --------------------------
	.section	.note.nv.cuinfo,"",@"SHT_NOTE"
	.sectionflags	@"SHF_NOTE_NV_CUINFO"
        /*0018*/ 	.short	0x0002
        /*001a*/ 	.short	0x0064
        /*001c*/ 	.short	0x0082
	.zero		2


//--------------------- .nv.info                  --------------------------
	.section	.nv.info,"",@"SHT_CUDA_INFO"
	.align	4


	//----- nvinfo : EIATTR_REGCOUNT
	.align		4
        /*0000*/ 	.byte	0x04, 0x2f
        /*0002*/ 	.short	(.L_1 - .L_0)
	.align		4
.L_0:
        /*0004*/ 	.word	index@(_Z7InitMasPi)
        /*0008*/ 	.word	0x00000008


	//----- nvinfo : EIATTR_FRAME_SIZE
	.align		4
.L_1:
        /*000c*/ 	.byte	0x04, 0x11
        /*000e*/ 	.short	(.L_3 - .L_2)
	.align		4
.L_2:
        /*0010*/ 	.word	index@(_Z7InitMasPi)
        /*0014*/ 	.word	0x00000000


	//----- nvinfo : EIATTR_REGCOUNT
	.align		4
.L_3:
        /*0018*/ 	.byte	0x04, 0x2f
        /*001a*/ 	.short	(.L_5 - .L_4)
	.align		4
.L_4:
        /*001c*/ 	.word	index@(_Z13PreobrazNParsPiS_ii)
        /*0020*/ 	.word	0x00000010


	//----- nvinfo : EIATTR_FRAME_SIZE
	.align		4
.L_5:
        /*0024*/ 	.byte	0x04, 0x11
        /*0026*/ 	.short	(.L_7 - .L_6)
	.align		4
.L_6:
        /*0028*/ 	.word	index@(_Z13PreobrazNParsPiS_ii)
        /*002c*/ 	.word	0x00000000


	//----- nvinfo : EIATTR_REGCOUNT
	.align		4
.L_7:
        /*0030*/ 	.byte	0x04, 0x2f
        /*0032*/ 	.short	(.L_9 - .L_8)
	.align		4
.L_8:
        /*0034*/ 	.word	index@(_Z12PreobrazBackPiS_ii)
        /*0038*/ 	.word	0x0000000a


	//----- nvinfo : EIATTR_FRAME_SIZE
	.align		4
.L_9:
        /*003c*/ 	.byte	0x04, 0x11
        /*003e*/ 	.short	(.L_11 - .L_10)
	.align		4
.L_10:
        /*0040*/ 	.word	index@(_Z12PreobrazBackPiS_ii)
        /*0044*/ 	.word	0x00000000


	//----- nvinfo : EIATTR_REGCOUNT
	.align		4
.L_11:
        /*0048*/ 	.byte	0x04, 0x2f
        /*004a*/ 	.short	(.L_13 - .L_12)
	.align		4
.L_12:
        /*004c*/ 	.word	index@(_Z10PreobrazXYPiS_ii)
        /*0050*/ 	.word	0x0000000a


	//----- nvinfo : EIATTR_FRAME_SIZE
	.align		4
.L_13:
        /*0054*/ 	.byte	0x04, 0x11
        /*0056*/ 	.short	(.L_15 - .L_14)
	.align		4
.L_14:
        /*0058*/ 	.word	index@(_Z10PreobrazXYPiS_ii)
        /*005c*/ 	.word	0x00000000


	//----- nvinfo : EIATTR_REGCOUNT
	.align		4
.L_15:
        /*0060*/ 	.byte	0x04, 0x2f
        /*0062*/ 	.short	(.L_17 - .L_16)
	.align		4
.L_16:
        /*0064*/ 	.word	index@(_Z14PreobrazXYBackPiS_ii)
        /*0068*/ 	.word	0x0000000a


	//----- nvinfo : EIATTR_FRAME_SIZE
	.align		4
.L_17:
        /*006c*/ 	.byte	0x04, 0x11
        /*006e*/ 	.short	(.L_19 - .L_18)
	.align		4
.L_18:
        /*0070*/ 	.word	index@(_Z14PreobrazXYBackPiS_ii)
        /*0074*/ 	.word	0x00000000


	//----- nvinfo : EIATTR_MIN_STACK_SIZE
	.align		4
.L_19:
        /*0078*/ 	.byte	0x04, 0x12
        /*007a*/ 	.short	(.L_21 - .L_20)
	.align		4
.L_20:
        /*007c*/ 	.word	index@(_Z14PreobrazXYBackPiS_ii)
        /*0080*/ 	.word	0x00000000


	//----- nvinfo : EIATTR_MIN_STACK_SIZE
	.align		4
.L_21:
        /*0084*/ 	.byte	0x04, 0x12
        /*0086*/ 	.short	(.L_23 - .L_22)
	.align		4
.L_22:
        /*0088*/ 	.word	index@(_Z10PreobrazXYPiS_ii)
        /*008c*/ 	.word	0x00000000


	//----- nvinfo : EIATTR_MIN_STACK_SIZE
	.align		4
.L_23:
        /*0090*/ 	.byte	0x04, 0x12
        /*0092*/ 	.short	(.L_25 - .L_24)
	.align		4
.L_24:
        /*0094*/ 	.word	index@(_Z12PreobrazBackPiS_ii)
        /*0098*/ 	.word	0x00000000


	//----- nvinfo : EIATTR_MIN_STACK_SIZE
	.align		4
.L_25:
        /*009c*/ 	.byte	0x04, 0x12
        /*009e*/ 	.short	(.L_27 - .L_26)
	.align		4
.L_26:
        /*00a0*/ 	.word	index@(_Z13PreobrazNParsPiS_ii)
        /*00a4*/ 	.word	0x00000000


	//----- nvinfo : EIATTR_MIN_STACK_SIZE
	.align		4
.L_27:
        /*00a8*/ 	.byte	0x04, 0x12
        /*00aa*/ 	.short	(.L_29 - .L_28)
	.align		4
.L_28:
        /*00ac*/ 	.word	index@(_Z7InitMasPi)
        /*00b0*/ 	.word	0x00000000
.L_29:


//--------------------- .nv.compat                --------------------------
	.section	.nv.compat,"",@"SHT_CUDA_COMPAT_INFO"
	.align	4
        /*0000*/ 	.byte	0x02, 0x09, 0x00, 0x00, 0x02, 0x02, 0x01, 0x00, 0x02, 0x05, 0x05, 0x00, 0x03, 0x07, 0x01, 0x01
        /*0010*/ 	.byte	0x02, 0x03, 0x00, 0x00, 0x02, 0x06, 0x01, 0x00, 0x04, 0x0b, 0x08, 0x00, 0x09, 0x00, 0x00, 0x00
        /*0020*/ 	.byte	0x00, 0x00, 0x00, 0x00


//--------------------- .nv.info._Z14PreobrazXYBackPiS_ii --------------------------
	.section	.nv.info._Z14PreobrazXYBackPiS_ii,"",@"SHT_CUDA_INFO"
	.sectionflags	@""
	.align	4


	//----- nvinfo : EIATTR_CUDA_API_VERSION
	.align		4
        /*0000*/ 	.byte	0x04, 0x37
        /*0002*/ 	.short	(.L_31 - .L_30)
.L_30:
        /*0004*/ 	.word	0x00000082


	//----- nvinfo : EIATTR_KPARAM_INFO
	.align		4
.L_31:
        /*0008*/ 	.byte	0x04, 0x17
        /*000a*/ 	.short	(.L_33 - .L_32)
.L_32:
        /*000c*/ 	.word	0x00000000
        /*0010*/ 	.short	0x0003
        /*0012*/ 	.short	0x0014
        /*0014*/ 	.byte	0x00, 0xf0, 0x11, 0x00


	//----- nvinfo : EIATTR_KPARAM_INFO
	.align		4
.L_33:
        /*0018*/ 	.byte	0x04, 0x17
        /*001a*/ 	.short	(.L_35 - .L_34)
.L_34:
        /*001c*/ 	.word	0x00000000
        /*0020*/ 	.short	0x0002
        /*0022*/ 	.short	0x0010
        /*0024*/ 	.byte	0x00, 0xf0, 0x11, 0x00


	//----- nvinfo : EIATTR_KPARAM_INFO
	.align		4
.L_35:
        /*0028*/ 	.byte	0x04, 0x17
        /*002a*/ 	.short	(.L_37 - .L_36)
.L_36:
        /*002c*/ 	.word	0x00000000
        /*0030*/ 	.short	0x0001
        /*0032*/ 	.short	0x0008
        /*0034*/ 	.byte	0x00, 0xf5, 0x21, 0x00


	//----- nvinfo : EIATTR_KPARAM_INFO
	.align		4
.L_37:
        /*0038*/ 	.byte	0x04, 0x17
        /*003a*/ 	.short	(.L_39 - .L_38)
.L_38:
        /*003c*/ 	.word	0x00000000
        /*0040*/ 	.short	0x0000
        /*0042*/ 	.short	0x0000
        /*0044*/ 	.byte	0x00, 0xf5, 0x21, 0x00


	//----- nvinfo : EIATTR_SPARSE_MMA_MASK
	.align		4
.L_39:
        /*0048*/ 	.byte	0x03, 0x50
        /*004a*/ 	.short	0x0000


	//----- nvinfo : EIATTR_MAXREG_COUNT
	.align		4
        /*004c*/ 	.byte	0x03, 0x1b
        /*004e*/ 	.short	0x00ff


	//----- nvinfo : EIATTR_MERCURY_ISA_VERSION
	.align		4
        /*0050*/ 	.byte	0x03, 0x5f
        /*0052*/ 	.short	0x0101


	//----- nvinfo : EIATTR_VRC_CTA_INIT_COUNT
	.align		4
        /*0054*/ 	.byte	0x02, 0x4a
	.zero		1
	.zero		1


	//----- nvinfo : EIATTR_EXIT_INSTR_OFFSETS
	.align		4
        /*0058*/ 	.byte	0x04, 0x1c
        /*005a*/ 	.short	(.L_41 - .L_40)


	//   ....[0]....
.L_40:
        /*005c*/ 	.word	0x00000130


	//----- nvinfo : EIATTR_CBANK_PARAM_SIZE
	.align		4
.L_41:
        /*0060*/ 	.byte	0x03, 0x19
        /*0062*/ 	.short	0x0018


	//----- nvinfo : EIATTR_PARAM_CBANK
	.align		4
        /*0064*/ 	.byte	0x04, 0x0a
        /*0066*/ 	.short	(.L_43 - .L_42)
	.align		4
.L_42:
        /*0068*/ 	.word	index@(.nv.constant0._Z14PreobrazXYBackPiS_ii)
        /*006c*/ 	.short	0x0380
        /*006e*/ 	.short	0x0018


	//----- nvinfo : EIATTR_SW_WAR
	.align		4
.L_43:
        /*0070*/ 	.byte	0x04, 0x36
        /*0072*/ 	.short	(.L_45 - .L_44)
.L_44:
        /*0074*/ 	.word	0x00000008
.L_45:


//--------------------- .nv.info._Z10PreobrazXYPiS_ii --------------------------
	.section	.nv.info._Z10PreobrazXYPiS_ii,"",@"SHT_CUDA_INFO"
	.sectionflags	@""
	.align	4


	//----- nvinfo : EIATTR_CUDA_API_VERSION
	.align		4
        /*0000*/ 	.byte	0x04, 0x37
        /*0002*/ 	.short	(.L_47 - .L_46)
.L_46:
        /*0004*/ 	.word	0x00000082


	//----- nvinfo : EIATTR_KPARAM_INFO
	.align		4
.L_47:
        /*0008*/ 	.byte	0x04, 0x17
        /*000a*/ 	.short	(.L_49 - .L_48)
.L_48:
        /*000c*/ 	.word	0x00000000
        /*0010*/ 	.short	0x0003
        /*0012*/ 	.short	0x0014
        /*0014*/ 	.byte	0x00, 0xf0, 0x11, 0x00


	//----- nvinfo : EIATTR_KPARAM_INFO
	.align		4
.L_49:
        /*0018*/ 	.byte	0x04, 0x17
        /*001a*/ 	.short	(.L_51 - .L_50)
.L_50:
        /*001c*/ 	.word	0x00000000
        /*0020*/ 	.short	0x0002
        /*0022*/ 	.short	0x0010
        /*0024*/ 	.byte	0x00, 0xf0, 0x11, 0x00


	//----- nvinfo : EIATTR_KPARAM_INFO
	.align		4
.L_51:
        /*0028*/ 	.byte	0x04, 0x17
        /*002a*/ 	.short	(.L_53 - .L_52)
.L_52:
        /*002c*/ 	.word	0x00000000
        /*0030*/ 	.short	0x0001
        /*0032*/ 	.short	0x0008
        /*0034*/ 	.byte	0x00, 0xf5, 0x21, 0x00


	//----- nvinfo : EIATTR_KPARAM_INFO
	.align		4
.L_53:
        /*0038*/ 	.byte	0x04, 0x17
        /*003a*/ 	.short	(.L_55 - .L_54)
.L_54:
        /*003c*/ 	.word	0x00000000
        /*0040*/ 	.short	0x0000
        /*0042*/ 	.short	0x0000
        /*0044*/ 	.byte	0x00, 0xf5, 0x21, 0x00


	//----- nvinfo : EIATTR_SPARSE_MMA_MASK
	.align		4
.L_55:
        /*0048*/ 	.byte	0x03, 0x50
        /*004a*/ 	.short	0x0000


	//----- nvinfo : EIATTR_MAXREG_COUNT
	.align		4
        /*004c*/ 	.byte	0x03, 0x1b
        /*004e*/ 	.short	0x00ff


	//----- nvinfo : EIATTR_MERCURY_ISA_VERSION
	.align		4
        /*0050*/ 	.byte	0x03, 0x5f
        /*0052*/ 	.short	0x0101


	//----- nvinfo : EIATTR_VRC_CTA_INIT_COUNT
	.align		4
        /*0054*/ 	.byte	0x02, 0x4a
	.zero		1
	.zero		1


	//----- nvinfo : EIATTR_EXIT_INSTR_OFFSETS
	.align		4
        /*0058*/ 	.byte	0x04, 0x1c
        /*005a*/ 	.short	(.L_57 - .L_56)


	//   ....[0]....
.L_56:
        /*005c*/ 	.word	0x00000130


	//----- nvinfo : EIATTR_CBANK_PARAM_SIZE
	.align		4
.L_57:
        /*0060*/ 	.byte	0x03, 0x19
        /*0062*/ 	.short	0x0018


	//----- nvinfo : EIATTR_PARAM_CBANK
	.align		4
        /*0064*/ 	.byte	0x04, 0x0a
        /*0066*/ 	.short	(.L_59 - .L_58)
	.align		4
.L_58:
        /*0068*/ 	.word	index@(.nv.constant0._Z10PreobrazXYPiS_ii)
        /*006c*/ 	.short	0x0380
        /*006e*/ 	.short	0x0018


	//----- nvinfo : EIATTR_SW_WAR
	.align		4
.L_59:
        /*0070*/ 	.byte	0x04, 0x36
        /*0072*/ 	.short	(.L_61 - .L_60)
.L_60:
        /*0074*/ 	.word	0x00000008
.L_61:


//--------------------- .nv.info._Z12PreobrazBackPiS_ii --------------------------
	.section	.nv.info._Z12PreobrazBackPiS_ii,"",@"SHT_CUDA_INFO"
	.sectionflags	@""
	.align	4


	//----- nvinfo : EIATTR_CUDA_API_VERSION
	.align		4
        /*0000*/ 	.byte	0x04, 0x37
        /*0002*/ 	.short	(.L_63 - .L_62)
.L_62:
        /*0004*/ 	.word	0x00000082


	//----- nvinfo : EIATTR_KPARAM_INFO
	.align		4
.L_63:
        /*0008*/ 	.byte	0x04, 0x17
        /*000a*/ 	.short	(.L_65 - .L_64)
.L_64:
        /*000c*/ 	.word	0x00000000
        /*0010*/ 	.short	0x0003
        /*0012*/ 	.short	0x0014
        /*0014*/ 	.byte	0x00, 0xf0, 0x11, 0x00


	//----- nvinfo : EIATTR_KPARAM_INFO
	.align		4
.L_65:
        /*0018*/ 	.byte	0x04, 0x17
        /*001a*/ 	.short	(.L_67 - .L_66)
.L_66:
        /*001c*/ 	.word	0x00000000
        /*0020*/ 	.short	0x0002
        /*0022*/ 	.short	0x0010
        /*0024*/ 	.byte	0x00, 0xf0, 0x11, 0x00


	//----- nvinfo : EIATTR_KPARAM_INFO
	.align		4
.L_67:
        /*0028*/ 	.byte	0x04, 0x17
        /*002a*/ 	.short	(.L_69 - .L_68)
.L_68:
        /*002c*/ 	.word	0x00000000
        /*0030*/ 	.short	0x0001
        /*0032*/ 	.short	0x0008
        /*0034*/ 	.byte	0x00, 0xf5, 0x21, 0x00


	//----- nvinfo : EIATTR_KPARAM_INFO
	.align		4
.L_69:
        /*0038*/ 	.byte	0x04, 0x17
        /*003a*/ 	.short	(.L_71 - .L_70)
.L_70:
        /*003c*/ 	.word	0x00000000
        /*0040*/ 	.short	0x0000
        /*0042*/ 	.short	0x0000
        /*0044*/ 	.byte	0x00, 0xf5, 0x21, 0x00


	//----- nvinfo : EIATTR_SPARSE_MMA_MASK
	.align		4
.L_71:
        /*0048*/ 	.byte	0x03, 0x50
        /*004a*/ 	.short	0x0000


	//----- nvinfo : EIATTR_MAXREG_COUNT
	.align		4
        /*004c*/ 	.byte	0x03, 0x1b
        /*004e*/ 	.short	0x00ff


	//----- nvinfo : EIATTR_MERCURY_ISA_VERSION
	.align		4
        /*0050*/ 	.byte	0x03, 0x5f
        /*0052*/ 	.short	0x0101


	//----- nvinfo : EIATTR_VRC_CTA_INIT_COUNT
	.align		4
        /*0054*/ 	.byte	0x02, 0x4a
	.zero		1
	.zero		1


	//----- nvinfo : EIATTR_EXIT_INSTR_OFFSETS
	.align		4
        /*0058*/ 	.byte	0x04, 0x1c
        /*005a*/ 	.short	(.L_73 - .L_72)


	//   ....[0]....
.L_72:
        /*005c*/ 	.word	0x000000c0


	//----- nvinfo : EIATTR_CBANK_PARAM_SIZE
	.align		4
.L_73:
        /*0060*/ 	.byte	0x03, 0x19
        /*0062*/ 	.short	0x0018


	//----- nvinfo : EIATTR_PARAM_CBANK
	.align		4
        /*0064*/ 	.byte	0x04, 0x0a
        /*0066*/ 	.short	(.L_75 - .L_74)
	.align		4
.L_74:
        /*0068*/ 	.word	index@(.nv.constant0._Z12PreobrazBackPiS_ii)
        /*006c*/ 	.short	0x0380
        /*006e*/ 	.short	0x0018


	//----- nvinfo : EIATTR_SW_WAR
	.align		4
.L_75:
        /*0070*/ 	.byte	0x04, 0x36
        /*0072*/ 	.short	(.L_77 - .L_76)
.L_76:
        /*0074*/ 	.word	0x00000008
.L_77:


//--------------------- .nv.info._Z13PreobrazNParsPiS_ii --------------------------
	.section	.nv.info._Z13PreobrazNParsPiS_ii,"",@"SHT_CUDA_INFO"
	.sectionflags	@""
	.align	4


	//----- nvinfo : EIATTR_CUDA_API_VERSION
	.align		4
        /*0000*/ 	.byte	0x04, 0x37
        /*0002*/ 	.short	(.L_79 - .L_78)
.L_78:
        /*0004*/ 	.word	0x00000082


	//----- nvinfo : EIATTR_KPARAM_INFO
	.align		4
.L_79:
        /*0008*/ 	.byte	0x04, 0x17
        /*000a*/ 	.short	(.L_81 - .L_80)
.L_80:
        /*000c*/ 	.word	0x00000000
        /*0010*/ 	.short	0x0003
        /*0012*/ 	.short	0x0014
        /*0014*/ 	.byte	0x00, 0xf0, 0x11, 0x00


	//----- nvinfo : EIATTR_KPARAM_INFO
	.align		4
.L_81:
        /*0018*/ 	.byte	0x04, 0x17
        /*001a*/ 	.short	(.L_83 - .L_82)
.L_82:
        /*001c*/ 	.word	0x00000000
        /*0020*/ 	.short	0x0002
        /*0022*/ 	.short	0x0010
        /*0024*/ 	.byte	0x00, 0xf0, 0x11, 0x00


	//----- nvinfo : EIATTR_KPARAM_INFO
	.align		4
.L_83:
        /*0028*/ 	.byte	0x04, 0x17
        /*002a*/ 	.short	(.L_85 - .L_84)
.L_84:
        /*002c*/ 	.word	0x00000000
        /*0030*/ 	.short	0x0001
        /*0032*/ 	.short	0x0008
        /*0034*/ 	.byte	0x00, 0xf5, 0x21, 0x00


	//----- nvinfo : EIATTR_KPARAM_INFO
	.align		4
.L_85:
        /*0038*/ 	.byte	0x04, 0x17
        /*003a*/ 	.short	(.L_87 - .L_86)
.L_86:
        /*003c*/ 	.word	0x00000000
        /*0040*/ 	.short	0x0000
        /*0042*/ 	.short	0x0000
        /*0044*/ 	.byte	0x00, 0xf5, 0x21, 0x00


	//----- nvinfo : EIATTR_SPARSE_MMA_MASK
	.align		4
.L_87:
        /*0048*/ 	.byte	0x03, 0x50
        /*004a*/ 	.short	0x0000


	//----- nvinfo : EIATTR_MAXREG_COUNT
	.align		4
        /*004c*/ 	.byte	0x03, 0x1b
        /*004e*/ 	.short	0x00ff


	//----- nvinfo : EIATTR_MERCURY_ISA_VERSION
	.align		4
        /*0050*/ 	.byte	0x03, 0x5f
        /*0052*/ 	.short	0x0101


	//----- nvinfo : EIATTR_VRC_CTA_INIT_COUNT
	.align		4
        /*0054*/ 	.byte	0x02, 0x4a
	.zero		1
	.zero		1


	//----- nvinfo : EIATTR_EXIT_INSTR_OFFSETS
	.align		4
        /*0058*/ 	.byte	0x04, 0x1c
        /*005a*/ 	.short	(.L_89 - .L_88)


	//   ....[0]....
.L_88:
        /*005c*/ 	.word	0x00000280


	//----- nvinfo : EIATTR_CBANK_PARAM_SIZE
	.align		4
.L_89:
        /*0060*/ 	.byte	0x03, 0x19
        /*0062*/ 	.short	0x0018


	//----- nvinfo : EIATTR_PARAM_CBANK
	.align		4
        /*0064*/ 	.byte	0x04, 0x0a
        /*0066*/ 	.short	(.L_91 - .L_90)
	.align		4
.L_90:
        /*0068*/ 	.word	index@(.nv.constant0._Z13PreobrazNParsPiS_ii)
        /*006c*/ 	.short	0x0380
        /*006e*/ 	.short	0x0018


	//----- nvinfo : EIATTR_SW_WAR
	.align		4
.L_91:
        /*0070*/ 	.byte	0x04, 0x36
        /*0072*/ 	.short	(.L_93 - .L_92)
.L_92:
        /*0074*/ 	.word	0x00000008
.L_93:


//--------------------- .nv.info._Z7InitMasPi     --------------------------
	.section	.nv.info._Z7InitMasPi,"",@"SHT_CUDA_INFO"
	.sectionflags	@""
	.align	4


	//----- nvinfo : EIATTR_CUDA_API_VERSION
	.align		4
        /*0000*/ 	.byte	0x04, 0x37
        /*0002*/ 	.short	(.L_95 - .L_94)
.L_94:
        /*0004*/ 	.word	0x00000082


	//----- nvinfo : EIATTR_KPARAM_INFO
	.align		4
.L_95:
        /*0008*/ 	.byte	0x04, 0x17
        /*000a*/ 	.short	(.L_97 - .L_96)
.L_96:
        /*000c*/ 	.word	0x00000000
        /*0010*/ 	.short	0x0000
        /*0012*/ 	.short	0x0000
        /*0014*/ 	.byte	0x00, 0xf5, 0x21, 0x00


	//----- nvinfo : EIATTR_SPARSE_MMA_MASK
	.align		4
.L_97:
        /*0018*/ 	.byte	0x03, 0x50
        /*001a*/ 	.short	0x0000


	//----- nvinfo : EIATTR_MAXREG_COUNT
	.align		4
        /*001c*/ 	.byte	0x03, 0x1b
        /*001e*/ 	.short	0x00ff


	//----- nvinfo : EIATTR_MERCURY_ISA_VERSION
	.align		4
        /*0020*/ 	.byte	0x03, 0x5f
        /*0022*/ 	.short	0x0101


	//----- nvinfo : EIATTR_VRC_CTA_INIT_COUNT
	.align		4
        /*0024*/ 	.byte	0x02, 0x4a
	.zero		1
	.zero		1


	//----- nvinfo : EIATTR_EXIT_INSTR_OFFSETS
	.align		4
        /*0028*/ 	.byte	0x04, 0x1c
        /*002a*/ 	.short	(.L_99 - .L_98)


	//   ....[0]....
.L_98:
        /*002c*/ 	.word	0x00000090


	//----- nvinfo : EIATTR_CBANK_PARAM_SIZE
	.align		4
.L_99:
        /*0030*/ 	.byte	0x03, 0x19
        /*0032*/ 	.short	0x0008


	//----- nvinfo : EIATTR_PARAM_CBANK
	.align		4
        /*0034*/ 	.byte	0x04, 0x0a
        /*0036*/ 	.short	(.L_101 - .L_100)
	.align		4
.L_100:
        /*0038*/ 	.word	index@(.nv.constant0._Z7InitMasPi)
        /*003c*/ 	.short	0x0380
        /*003e*/ 	.short	0x0008


	//----- nvinfo : EIATTR_SW_WAR
	.align		4
.L_101:
        /*0040*/ 	.byte	0x04, 0x36
        /*0042*/ 	.short	(.L_103 - .L_102)
.L_102:
        /*0044*/ 	.word	0x00000008
.L_103:


//--------------------- .nv.callgraph             --------------------------
	.section	.nv.callgraph,"",@"SHT_CUDA_CALLGRAPH"
	.align	4
	.sectionentsize	8
	.align		4
        /*0000*/ 	.word	0x00000000
	.align		4
        /*0004*/ 	.word	0xffffffff
	.align		4
        /*0008*/ 	.word	0x00000000
	.align		4
        /*000c*/ 	.word	0xfffffffe
	.align		4
        /*0010*/ 	.word	0x00000000
	.align		4
        /*0014*/ 	.word	0xfffffffd
	.align		4
        /*0018*/ 	.word	0x00000000
	.align		4
        /*001c*/ 	.word	0xfffffffc


//--------------------- .text._Z14PreobrazXYBackPiS_ii --------------------------
	.section	.text._Z14PreobrazXYBackPiS_ii,"ax",@progbits
	.align	128
        .global         _Z14PreobrazXYBackPiS_ii
        .type           _Z14PreobrazXYBackPiS_ii,@function
        .size           _Z14PreobrazXYBackPiS_ii,(.L_x_5 - _Z14PreobrazXYBackPiS_ii)
        .other          _Z14PreobrazXYBackPiS_ii,@"STO_CUDA_ENTRY STV_DEFAULT"
_Z14PreobrazXYBackPiS_ii:
.text._Z14PreobrazXYBackPiS_ii:
[----:B------:R-:W-:Y:S01]  /*0000*/  LDC R1, c[0x0][0x37c] ;  /* 0x0000df00ff017b82 */ /* 0x000fe20000000800 */
[----:B------:R-:W0:Y:S07]  /*0010*/  S2R R0, SR_TID.X ;  /* 0x0000000000007919 */ /* 0x000e2e0000002100 */
[----:B------:R-:W0:Y:S01]  /*0020*/  LDC R5, c[0x0][0x360] ;  /* 0x0000d800ff057b82 */ /* 0x000e220000000800 */
[----:B------:R-:W1:Y:S01]  /*0030*/  LDCU.64 UR8, c[0x0][0x390] ;  /* 0x00007200ff0877ac */ /* 0x000e620008000a00 */
[----:B------:R-:W2:Y:S01]  /*0040*/  S2R R7, SR_TID.Y ;  /* 0x0000000000077919 */ /* 0x000ea20000002200 */
[----:B------:R-:W3:Y:S05]  /*0050*/  LDCU.64 UR4, c[0x0][0x358] ;  /* 0x00006b00ff0477ac */ /* 0x000eea0008000a00 */
[----:B------:R-:W0:Y:S08]  /*0060*/  S2UR UR6, SR_CTAID.X ;  /* 0x00000000000679c3 */ /* 0x000e300000002500 */
[----:B------:R-:W2:Y:S08]  /*0070*/  S2UR UR7, SR_CTAID.Y ;  /* 0x00000000000779c3 */ /* 0x000eb00000002600 */
[----:B------:R-:W2:Y:S08]  /*0080*/  LDC R4, c[0x0][0x364] ;  /* 0x0000d900ff047b82 */ /* 0x000eb00000000800 */
[----:B------:R-:W4:Y:S01]  /*0090*/  LDC.64 R2, c[0x0][0x380] ;  /* 0x0000e000ff027b82 */ /* 0x000f220000000a00 */
[----:B0-----:R-:W-:-:S02]  /*00a0*/  IMAD R0, R5, UR6, R0 ;  /* 0x0000000605007c24 */ /* 0x001fc4000f8e0200 */
[----:B--2---:R-:W-:-:S04]  /*00b0*/  IMAD R7, R4, UR7, R7 ;  /* 0x0000000704077c24 */ /* 0x004fc8000f8e0207 */
[----:B-1----:R-:W-:-:S04]  /*00c0*/  IMAD R5, R7, UR8, R0 ;  /* 0x0000000807057c24 */ /* 0x002fc8000f8e0200 */
[----:B----4-:R-:W-:Y:S02]  /*00d0*/  IMAD.WIDE R2, R5, 0x4, R2 ;  /* 0x0000000405027825 */ /* 0x010fe400078e0202 */
[----:B------:R-:W0:Y:S04]  /*00e0*/  LDC.64 R4, c[0x0][0x388] ;  /* 0x0000e200ff047b82 */ /* 0x000e280000000a00 */
[----:B---3--:R-:W2:Y:S01]  /*00f0*/  LDG.E R3, desc[UR4][R2.64] ;  /* 0x0000000402037981 */ /* 0x008ea2000c1e1900 */
[----:B------:R-:W-:-:S04]  /*0100*/  IMAD R7, R0, UR9, R7 ;  /* 0x0000000900077c24 */ /* 0x000fc8000f8e0207 */
[----:B0-----:R-:W-:-:S05]  /*0110*/  IMAD.WIDE R4, R7, 0x4, R4 ;  /* 0x0000000407047825 */ /* 0x001fca00078e0204 */
[----:B--2---:R-:W-:Y:S01]  /*0120*/  STG.E desc[UR4][R4.64], R3 ;  /* 0x0000000304007986 */ /* 0x004fe2000c101904 */
[----:B------:R-:W-:Y:S05]  /*0130*/  EXIT ;  /* 0x000000000000794d */ /* 0x000fea0003800000 */
.L_x_0:
[----:B------:R-:W-:-:S00]  /*0140*/  BRA `(.L_x_0) ;  /* 0xfffffffc00fc7947 */ /* 0x000fc0000383ffff */
[----:B------:R-:W-:-:S00]  /*0150*/  NOP ;  /* 0x0000000000007918 */ /* 0x000fc00000000000 */
        /* <DEDUP_REMOVED lines=10> */
.L_x_5:


//--------------------- .text._Z10PreobrazXYPiS_ii --------------------------
	.section	.text._Z10PreobrazXYPiS_ii,"ax",@progbits
	.align	128
        .global         _Z10PreobrazXYPiS_ii
        .type           _Z10PreobrazXYPiS_ii,@function
        .size           _Z10PreobrazXYPiS_ii,(.L_x_6 - _Z10PreobrazXYPiS_ii)
        .other          _Z10PreobrazXYPiS_ii,@"STO_CUDA_ENTRY STV_DEFAULT"
_Z10PreobrazXYPiS_ii:
.text._Z10PreobrazXYPiS_ii:
        /* <DEDUP_REMOVED lines=20> */
.L_x_1:
        /* <DEDUP_REMOVED lines=12> */
.L_x_6:


//--------------------- .text._Z12PreobrazBackPiS_ii --------------------------
	.section	.text._Z12PreobrazBackPiS_ii,"ax",@progbits
	.align	128
        .global         _Z12PreobrazBackPiS_ii
        .type           _Z12PreobrazBackPiS_ii,@function
        .size           _Z12PreobrazBackPiS_ii,(.L_x_7 - _Z12PreobrazBackPiS_ii)
        .other          _Z12PreobrazBackPiS_ii,@"STO_CUDA_ENTRY STV_DEFAULT"
_Z12PreobrazBackPiS_ii:
.text._Z12PreobrazBackPiS_ii:
[----:B------:R-:W-:Y:S01]  /*0000*/  LDC R1, c[0x0][0x37c] ;  /* 0x0000df00ff017b82 */ /* 0x000fe20000000800 */
[----:B------:R-:W0:Y:S07]  /*0010*/  S2R R7, SR_TID.X ;  /* 0x0000000000077919 */ /* 0x000e2e0000002100 */
[----:B------:R-:W1:Y:S01]  /*0020*/  LDC.64 R2, c[0x0][0x380] ;  /* 0x0000e000ff027b82 */ /* 0x000e620000000a00 */
[----:B------:R-:W0:Y:S01]  /*0030*/  LDCU UR6, c[0x0][0x360] ;  /* 0x00006c00ff0677ac */ /* 0x000e220008000800 */
[----:B------:R-:W0:Y:S01]  /*0040*/  S2R R0, SR_CTAID.X ;  /* 0x0000000000007919 */ /* 0x000e220000002500 */
[----:B------:R-:W2:Y:S05]  /*0050*/  LDCU.64 UR4, c[0x0][0x358] ;  /* 0x00006b00ff0477ac */ /* 0x000eaa0008000a00 */
[----:B------:R-:W3:Y:S01]  /*0060*/  LDC.64 R4, c[0x0][0x388] ;  /* 0x0000e200ff047b82 */ /* 0x000ee20000000a00 */
[----:B0-----:R-:W-:-:S04]  /*0070*/  IMAD R7, R0, UR6, R7 ;  /* 0x0000000600077c24 */ /* 0x001fc8000f8e0207 */
[----:B-1----:R-:W-:-:S06]  /*0080*/  IMAD.WIDE R2, R7, 0x4, R2 ;  /* 0x0000000407027825 */ /* 0x002fcc00078e0202 */
[----:B--2---:R-:W2:Y:S01]  /*0090*/  LDG.E R3, desc[UR4][R2.64] ;  /* 0x0000000402037981 */ /* 0x004ea2000c1e1900 */
[----:B---3--:R-:W-:-:S05]  /*00a0*/  IMAD.WIDE R4, R7, 0x4, R4 ;  /* 0x0000000407047825 */ /* 0x008fca00078e0204 */
[----:B--2---:R-:W-:Y:S01]  /*00b0*/  STG.E desc[UR4][R4.64], R3 ;  /* 0x0000000304007986 */ /* 0x004fe2000c101904 */
[----:B------:R-:W-:Y:S05]  /*00c0*/  EXIT ;  /* 0x000000000000794d */ /* 0x000fea0003800000 */
.L_x_2:
        /* <DEDUP_REMOVED lines=11> */
.L_x_7:


//--------------------- .text._Z13PreobrazNParsPiS_ii --------------------------
	.section	.text._Z13PreobrazNParsPiS_ii,"ax",@progbits
	.align	128
        .global         _Z13PreobrazNParsPiS_ii
        .type           _Z13PreobrazNParsPiS_ii,@function
        .size           _Z13PreobrazNParsPiS_ii,(.L_x_8 - _Z13PreobrazNParsPiS_ii)
        .other          _Z13PreobrazNParsPiS_ii,@"STO_CUDA_ENTRY STV_DEFAULT"
_Z13PreobrazNParsPiS_ii:
.text._Z13PreobrazNParsPiS_ii:
[----:B------:R-:W-:Y:S01]  /*0000*/  LDC R1, c[0x0][0x37c] ;  /* 0x0000df00ff017b82 */ /* 0x000fe20000000800 */
[----:B------:R-:W0:Y:S07]  /*0010*/  S2R R7, SR_TID.X ;  /* 0x0000000000077919 */ /* 0x000e2e0000002100 */
[----:B------:R-:W1:Y:S01]  /*0020*/  LDC.64 R2, c[0x0][0x380] ;  /* 0x0000e000ff027b82 */ /* 0x000e620000000a00 */
[----:B------:R-:W0:Y:S01]  /*0030*/  LDCU UR6, c[0x0][0x360] ;  /* 0x00006c00ff0677ac */ /* 0x000e220008000800 */
[----:B------:R-:W0:Y:S01]  /*0040*/  S2R R0, SR_CTAID.X ;  /* 0x0000000000007919 */ /* 0x000e220000002500 */
[----:B------:R-:W2:Y:S05]  /*0050*/  LDCU.64 UR4, c[0x0][0x358] ;  /* 0x00006b00ff0477ac */ /* 0x000eaa0008000a00 */
[----:B------:R-:W3:Y:S01]  /*0060*/  LDC R6, c[0x0][0x394] ;  /* 0x0000e500ff067b82 */ /* 0x000ee20000000800 */
[----:B0-----:R-:W-:Y:S01]  /*0070*/  IMAD R7, R0, UR6, R7 ;  /* 0x0000000600077c24 */ /* 0x001fe2000f8e0207 */
[----:B---3--:R-:W-:Y:S01]  /*0080*/  IABS R11, R6 ;  /* 0x00000006000b7213 */ /* 0x008fe20000000000 */
[----:B------:R-:W0:Y:S02]  /*0090*/  LDCU UR6, c[0x0][0x390] ;  /* 0x00007200ff0677ac */ /* 0x000e240008000800 */
[----:B-1----:R-:W-:-:S05]  /*00a0*/  IMAD.WIDE R2, R7, 0x4, R2 ;  /* 0x0000000407027825 */ /* 0x002fca00078e0202 */
[----:B--2---:R1:W2:Y:S01]  /*00b0*/  LDG.E R9, desc[UR4][R2.64] ;  /* 0x0000000402097981 */ /* 0x0042a2000c1e1900 */
[----:B------:R-:W3:Y:S01]  /*00c0*/  I2F.RP R0, R11 ;  /* 0x0000000b00007306 */ /* 0x000ee20000209400 */
[----:B-1----:R-:W-:-:S07]  /*00d0*/  IABS R2, R7 ;  /* 0x0000000700027213 */ /* 0x002fce0000000000 */
[----:B---3--:R-:W1:Y:S02]  /*00e0*/  MUFU.RCP R0, R0 ;  /* 0x0000000000007308 */ /* 0x008e640000001000 */
[----:B-1----:R-:W-:-:S06]  /*00f0*/  IADD3 R4, PT, PT, R0, 0xffffffe, RZ ;  /* 0x0ffffffe00047810 */ /* 0x002fcc0007ffe0ff */
[----:B------:R1:W3:Y:S02]  /*0100*/  F2I.FTZ.U32.TRUNC.NTZ R5, R4 ;  /* 0x0000000400057305 */ /* 0x0002e4000021f000 */
[----:B-1----:R-:W-:Y:S01]  /*0110*/  IMAD.MOV.U32 R4, RZ, RZ, RZ ;  /* 0x000000ffff047224 */ /* 0x002fe200078e00ff */
[----:B---3--:R-:W-:-:S05]  /*0120*/  IADD3 R8, PT, PT, RZ, -R5, RZ ;  /* 0x80000005ff087210 */ /* 0x008fca0007ffe0ff */
[----:B------:R-:W-:-:S04]  /*0130*/  IMAD R13, R8, R11, RZ ;  /* 0x0000000b080d7224 */ /* 0x000fc800078e02ff */
[----:B------:R-:W-:-:S06]  /*0140*/  IMAD.HI.U32 R5, R5, R13, R4 ;  /* 0x0000000d05057227 */ /* 0x000fcc00078e0004 */
[----:B------:R-:W-:-:S05]  /*0150*/  IMAD.HI.U32 R5, R5, R2, RZ ;  /* 0x0000000205057227 */ /* 0x000fca00078e00ff */
[----:B------:R-:W-:-:S05]  /*0160*/  IADD3 R0, PT, PT, -R5, RZ, RZ ;  /* 0x000000ff05007210 */ /* 0x000fca0007ffe1ff */
[C---:B------:R-:W-:Y:S02]  /*0170*/  IMAD R0, R11.reuse, R0, R2 ;  /* 0x000000000b007224 */ /* 0x040fe400078e0202 */
[----:B------:R-:W1:Y:S03]  /*0180*/  LDC.64 R2, c[0x0][0x388] ;  /* 0x0000e200ff027b82 */ /* 0x000e660000000a00 */
[----:B------:R-:W-:-:S13]  /*0190*/  ISETP.GT.U32.AND P2, PT, R11, R0, PT ;  /* 0x000000000b00720c */ /* 0x000fda0003f44070 */
[----:B------:R-:W-:Y:S01]  /*01a0*/  @!P2 IMAD.IADD R0, R0, 0x1, -R11 ;  /* 0x000000010000a824 */ /* 0x000fe200078e0a0b */
[----:B------:R-:W-:Y:S02]  /*01b0*/  @!P2 IADD3 R5, PT, PT, R5, 0x1, RZ ;  /* 0x000000010505a810 */ /* 0x000fe40007ffe0ff */
[----:B------:R-:W-:Y:S02]  /*01c0*/  ISETP.NE.AND P2, PT, R6, RZ, PT ;  /* 0x000000ff0600720c */ /* 0x000fe40003f45270 */
[----:B------:R-:W-:Y:S02]  /*01d0*/  ISETP.GE.U32.AND P0, PT, R0, R11, PT ;  /* 0x0000000b0000720c */ /* 0x000fe40003f06070 */
[----:B------:R-:W-:-:S04]  /*01e0*/  LOP3.LUT R0, R7, R6, RZ, 0x3c, !PT ;  /* 0x0000000607007212 */ /* 0x000fc800078e3cff */
[----:B------:R-:W-:-:S07]  /*01f0*/  ISETP.GE.AND P1, PT, R0, RZ, PT ;  /* 0x000000ff0000720c */ /* 0x000fce0003f26270 */
[----:B------:R-:W-:-:S06]  /*0200*/  @P0 VIADD R5, R5, 0x1 ;  /* 0x0000000105050836 */ /* 0x000fcc0000000000 */
[----:B------:R-:W-:Y:S02]  /*0210*/  @!P1 IADD3 R5, PT, PT, -R5, RZ, RZ ;  /* 0x000000ff05059210 */ /* 0x000fe40007ffe1ff */
[----:B------:R-:W-:-:S05]  /*0220*/  @!P2 LOP3.LUT R5, RZ, R6, RZ, 0x33, !PT ;  /* 0x00000006ff05a212 */ /* 0x000fca00078e33ff */
[----:B------:R-:W-:-:S04]  /*0230*/  IMAD.MOV R0, RZ, RZ, -R5 ;  /* 0x000000ffff007224 */ /* 0x000fc800078e0a05 */
[----:B------:R-:W-:-:S04]  /*0240*/  IMAD R0, R6, R0, R7 ;  /* 0x0000000006007224 */ /* 0x000fc800078e0207 */
[----:B0-----:R-:W-:-:S04]  /*0250*/  IMAD R5, R0, UR6, R5 ;  /* 0x0000000600057c24 */ /* 0x001fc8000f8e0205 */
[----:B-1----:R-:W-:-:S05]  /*0260*/  IMAD.WIDE R2, R5, 0x4, R2 ;  /* 0x0000000405027825 */ /* 0x002fca00078e0202 */
[----:B--2---:R-:W-:Y:S01]  /*0270*/  STG.E desc[UR4][R2.64], R9 ;  /* 0x0000000902007986 */ /* 0x004fe2000c101904 */
[----:B------:R-:W-:Y:S05]  /*0280*/  EXIT ;  /* 0x000000000000794d */ /* 0x000fea0003800000 */
.L_x_3:
        /* <DEDUP_REMOVED lines=15> */
.L_x_8:


//--------------------- .text._Z7InitMasPi        --------------------------
	.section	.text._Z7InitMasPi,"ax",@progbits
	.align	128
        .global         _Z7InitMasPi
        .type           _Z7InitMasPi,@function
        .size           _Z7InitMasPi,(.L_x_9 - _Z7InitMasPi)
        .other          _Z7InitMasPi,@"STO_CUDA_ENTRY STV_DEFAULT"
_Z7InitMasPi:
.text._Z7InitMasPi:
[----:B------:R-:W-:Y:S01]  /*0000*/  LDC R1, c[0x0][0x37c] ;  /* 0x0000df00ff017b82 */ /* 0x000fe20000000800 */
[----:B------:R-:W0:Y:S07]  /*0010*/  S2R R5, SR_TID.X ;  /* 0x0000000000057919 */ /* 0x000e2e0000002100 */
[----:B------:R-:W1:Y:S01]  /*0020*/  LDC.64 R2, c[0x0][0x380] ;  /* 0x0000e000ff027b82 */ /* 0x000e620000000a00 */
[----:B------:R-:W0:Y:S01]  /*0030*/  LDCU UR6, c[0x0][0x360] ;  /* 0x00006c00ff0677ac */ /* 0x000e220008000800 */
[----:B------:R-:W0:Y:S01]  /*0040*/  S2R R0, SR_CTAID.X ;  /* 0x0000000000007919 */ /* 0x000e220000002500 */
[----:B------:R-:W2:Y:S01]  /*0050*/  LDCU.64 UR4, c[0x0][0x358] ;  /* 0x00006b00ff0477ac */ /* 0x000ea20008000a00 */
[----:B0-----:R-:W-:-:S04]  /*0060*/  IMAD R5, R0, UR6, R5 ;  /* 0x0000000600057c24 */ /* 0x001fc8000f8e0205 */
[----:B-1----:R-:W-:-:S05]  /*0070*/  IMAD.WIDE.U32 R2, R5, 0x4, R2 ;  /* 0x0000000405027825 */ /* 0x002fca00078e0002 */
[----:B--2---:R-:W-:Y:S01]  /*0080*/  STG.E desc[UR4][R2.64], R5 ;  /* 0x0000000502007986 */ /* 0x004fe2000c101904 */
[----:B------:R-:W-:Y:S05]  /*0090*/  EXIT ;  /* 0x000000000000794d */ /* 0x000fea0003800000 */
.L_x_4:
        /* <DEDUP_REMOVED lines=14> */
.L_x_9:


//--------------------- .nv.shared.reserved.0     --------------------------
	.section	.nv.shared.reserved.0,"aw",@nobits
	.weak		__nv_reservedSMEM_offset_0_alias
	.size		__nv_reservedSMEM_offset_0_alias, 0, 64
	.other		__nv_reservedSMEM_offset_0_alias,@"STO_CUDA_RESERVED_SHARED STV_DEFAULT"
__nv_reservedSMEM_offset_0_alias:
	.zero		0
	.zero		64


//--------------------- .nv.constant0._Z14PreobrazXYBackPiS_ii --------------------------
	.section	.nv.constant0._Z14PreobrazXYBackPiS_ii,"a",@progbits
	.sectionflags	@""
	.align	4
.nv.constant0._Z14PreobrazXYBackPiS_ii:
	.zero		920


//--------------------- .nv.constant0._Z10PreobrazXYPiS_ii --------------------------
	.section	.nv.constant0._Z10PreobrazXYPiS_ii,"a",@progbits
	.sectionflags	@""
	.align	4
.nv.constant0._Z10PreobrazXYPiS_ii:
	.zero		920


//--------------------- .nv.constant0._Z12PreobrazBackPiS_ii --------------------------
	.section	.nv.constant0._Z12PreobrazBackPiS_ii,"a",@progbits
	.sectionflags	@""
	.align	4
.nv.constant0._Z12PreobrazBackPiS_ii:
	.zero		920


//--------------------- .nv.constant0._Z13PreobrazNParsPiS_ii --------------------------
	.section	.nv.constant0._Z13PreobrazNParsPiS_ii,"a",@progbits
	.sectionflags	@""
	.align	4
.nv.constant0._Z13PreobrazNParsPiS_ii:
	.zero		920


//--------------------- .nv.constant0._Z7InitMasPi --------------------------
	.section	.nv.constant0._Z7InitMasPi,"a",@progbits
	.sectionflags	@""
	.align	4
.nv.constant0._Z7InitMasPi:
	.zero		904


//--------------------- SYMBOLS --------------------------

	.type		.nv.reservedSmem.offset0,@object
	.size		.nv.reservedSmem.offset0,0x4
